//
// Generated by NVIDIA NVVM Compiler
//
// Compiler Build ID: CL-36424714
// Cuda compilation tools, release 13.0, V13.0.88
// Based on NVVM 20.0.0
//

.version 9.0
.target sm_100
.address_size 64

	// .globl	_Z6matmulPiS_S_

.visible .entry _Z6matmulPiS_S_(
	.param .u64 .ptr .align 1 _Z6matmulPiS_S__param_0,
	.param .u64 .ptr .align 1 _Z6matmulPiS_S__param_1,
	.param .u64 .ptr .align 1 _Z6matmulPiS_S__param_2
)
{
	.reg .pred 	%p<2>;
	.reg .b32 	%r<42>;
	.reg .b64 	%rd<13>;

	ld.param.u64 	%rd1, [_Z6matmulPiS_S__param_0];
	ld.param.u64 	%rd2, [_Z6matmulPiS_S__param_1];
	ld.param.u64 	%rd3, [_Z6matmulPiS_S__param_2];
	mov.u32 	%r2, %ctaid.x;
	mov.u32 	%r3, %ntid.x;
	mov.u32 	%r4, %tid.x;
	mad.lo.s32 	%r1, %r2, %r3, %r4;
	setp.gt.s32 	%p1, %r1, 99;
	@%p1 bra 	$L__BB0_2;
	cvta.to.global.u64 	%rd4, %rd1;
	cvta.to.global.u64 	%rd5, %rd2;
	cvta.to.global.u64 	%rd6, %rd3;
	mul.hi.s32 	%r5, %r1, 1717986919;
	shr.u32 	%r6, %r5, 31;
	shr.s32 	%r7, %r5, 2;
	add.s32 	%r8, %r7, %r6;
	mul.lo.s32 	%r9, %r8, 10;
	sub.s32 	%r10, %r1, %r9;
	mul.wide.s32 	%rd7, %r1, 4;
	add.s64 	%rd8, %rd6, %rd7;
	ld.global.u32 	%r11, [%rd8];
	mul.wide.s32 	%rd9, %r9, 4;
	add.s64 	%rd10, %rd4, %rd9;
	ld.global.u32 	%r12, [%rd10];
	mul.wide.s32 	%rd11, %r10, 4;
	add.s64 	%rd12, %rd5, %rd11;
	ld.global.u32 	%r13, [%rd12];
	mad.lo.s32 	%r14, %r13, %r12, %r11;
	st.global.u32 	[%rd8], %r14;
	ld.global.u32 	%r15, [%rd10+4];
	ld.global.u32 	%r16, [%rd12+40];
	mad.lo.s32 	%r17, %r16, %r15, %r14;
	st.global.u32 	[%rd8], %r17;
	ld.global.u32 	%r18, [%rd10+8];
	ld.global.u32 	%r19, [%rd12+80];
	mad.lo.s32 	%r20, %r19, %r18, %r17;
	st.global.u32 	[%rd8], %r20;
	ld.global.u32 	%r21, [%rd10+12];
	ld.global.u32 	%r22, [%rd12+120];
	mad.lo.s32 	%r23, %r22, %r21, %r20;
	st.global.u32 	[%rd8], %r23;
	ld.global.u32 	%r24, [%rd10+16];
	ld.global.u32 	%r25, [%rd12+160];
	mad.lo.s32 	%r26, %r25, %r24, %r23;
	st.global.u32 	[%rd8], %r26;
	ld.global.u32 	%r27, [%rd10+20];
	ld.global.u32 	%r28, [%rd12+200];
	mad.lo.s32 	%r29, %r28, %r27, %r26;
	st.global.u32 	[%rd8], %r29;
	ld.global.u32 	%r30, [%rd10+24];
	ld.global.u32 	%r31, [%rd12+240];
	mad.lo.s32 	%r32, %r31, %r30, %r29;
	st.global.u32 	[%rd8], %r32;
	ld.global.u32 	%r33, [%rd10+28];
	ld.global.u32 	%r34, [%rd12+280];
	mad.lo.s32 	%r35, %r34, %r33, %r32;
	st.global.u32 	[%rd8], %r35;
	ld.global.u32 	%r36, [%rd10+32];
	ld.global.u32 	%r37, [%rd12+320];
	mad.lo.s32 	%r38, %r37, %r36, %r35;
	st.global.u32 	[%rd8], %r38;
	ld.global.u32 	%r39, [%rd10+36];
	ld.global.u32 	%r40, [%rd12+360];
	mad.lo.s32 	%r41, %r40, %r39, %r38;
	st.global.u32 	[%rd8], %r41;
$L__BB0_2:
	ret;

}


// ===== COMPILED SASS (sm_100) =====

	.target	sm_100

	.elftype	@"ET_EXEC"


//--------------------- .note.nv.tkinfo           --------------------------
	.section	.note.nv.tkinfo,"",@"SHT_NOTE"
	.sectionflags	@"SHF_NOTE_NV_TKINFO"
	.tkinfo
        /*0018*/ 	.word	0x00000002
        /*0030*/ 	.string	""
        /*0030*/ 	.string	"ptxas"
        /*0030*/ 	.string	"Cuda compilation tools, release 13.0, V13.0.88"
        /*0030*/ 	.string	"Build cuda_13.0.r13.0/compiler.36424714_0"
        /*0030*/ 	.string	"-arch sm_100 -m 64 "



//--------------------- .note.nv.cuinfo           --------------------------
	.section	.note.nv.cuinfo,"",@"SHT_NOTE"
	.sectionflags	@"SHF_NOTE_NV_CUINFO"
        /*0018*/ 	.short	0x0002
        /*001a*/ 	.short	0x0064
        /*001c*/ 	.short	0x0082
	.zero		2


//--------------------- .nv.info                  --------------------------
	.section	.nv.info,"",@"SHT_CUDA_INFO"
	.align	4


	//----- nvinfo : EIATTR_REGCOUNT
	.align		4
        /*0000*/ 	.byte	0x04, 0x2f
        /*0002*/ 	.short	(.L_1 - .L_0)
	.align		4
.L_0:
        /*0004*/ 	.word	index@(_Z6matmulPiS_S_)
        /*0008*/ 	.word	0x00000010


	//----- nvinfo : EIATTR_FRAME_SIZE
	.align		4
.L_1:
        /*000c*/ 	.byte	0x04, 0x11
        /*000e*/ 	.short	(.L_3 - .L_2)
	.align		4
.L_2:
        /*0010*/ 	.word	index@(_Z6matmulPiS_S_)
        /*0014*/ 	.word	0x00000000


	//----- nvinfo : EIATTR_MIN_STACK_SIZE
	.align		4
.L_3:
        /*0018*/ 	.byte	0x04, 0x12
        /*001a*/ 	.short	(.L_5 - .L_4)
	.align		4
.L_4:
        /*001c*/ 	.word	index@(_Z6matmulPiS_S_)
        /*0020*/ 	.word	0x00000000
.L_5:


//--------------------- .nv.compat                --------------------------
	.section	.nv.compat,"",@"SHT_CUDA_COMPAT_INFO"
	.align	4
        /*0000*/ 	.byte	0x02, 0x09, 0x00, 0x00, 0x02, 0x02, 0x01, 0x00, 0x02, 0x05, 0x05, 0x00, 0x03, 0x07, 0x01, 0x01
        /*0010*/ 	.byte	0x02, 0x03, 0x00, 0x00, 0x02, 0x06, 0x01, 0x00, 0x04, 0x0b, 0x08, 0x00, 0x09, 0x00, 0x00, 0x00
        /*0020*/ 	.byte	0x00, 0x00, 0x00, 0x00


//--------------------- .nv.info._Z6matmulPiS_S_  --------------------------
	.section	.nv.info._Z6matmulPiS_S_,"",@"SHT_CUDA_INFO"
	.sectionflags	@""
	.align	4


	//----- nvinfo : EIATTR_CUDA_API_VERSION
	.align		4
        /*0000*/ 	.byte	0x04, 0x37
        /*0002*/ 	.short	(.L_7 - .L_6)
.L_6:
        /*0004*/ 	.word	0x00000082


	//----- nvinfo : EIATTR_KPARAM_INFO
	.align		4
.L_7:
        /*0008*/ 	.byte	0x04, 0x17
        /*000a*/ 	.short	(.L_9 - .L_8)
.L_8:
        /*000c*/ 	.word	0x00000000
        /*0010*/ 	.short	0x0002
        /*0012*/ 	.short	0x0010
        /*0014*/ 	.byte	0x00, 0xf5, 0x21, 0x00


	//----- nvinfo : EIATTR_KPARAM_INFO
	.align		4
.L_9:
        /*0018*/ 	.byte	0x04, 0x17
        /*001a*/ 	.short	(.L_11 - .L_10)
.L_10:
        /*001c*/ 	.word	0x00000000
        /*0020*/ 	.short	0x0001
        /*0022*/ 	.short	0x0008
        /*0024*/ 	.byte	0x00, 0xf5, 0x21, 0x00


	//----- nvinfo : EIATTR_KPARAM_INFO
	.align		4
.L_11:
        /*0028*/ 	.byte	0x04, 0x17
        /*002a*/ 	.short	(.L_13 - .L_12)
.L_12:
        /*002c*/ 	.word	0x00000000
        /*0030*/ 	.short	0x0000
        /*0032*/ 	.short	0x0000
        /*0034*/ 	.byte	0x00, 0xf5, 0x21, 0x00


	//----- nvinfo : EIATTR_SPARSE_MMA_MASK
	.align		4
.L_13:
        /*0038*/ 	.byte	0x03, 0x50
        /*003a*/ 	.short	0x0000


	//----- nvinfo : EIATTR_MAXREG_COUNT
	.align		4
        /*003c*/ 	.byte	0x03, 0x1b
        /*003e*/ 	.short	0x00ff


	//----- nvinfo : EIATTR_MERCURY_ISA_VERSION
	.align		4
        /*0040*/ 	.byte	0x03, 0x5f
        /*0042*/ 	.short	0x0101


	//----- nvinfo : EIATTR_VRC_CTA_INIT_COUNT
	.align		4
        /*0044*/ 	.byte	0x02, 0x4a
	.zero		1
	.zero		1


	//----- nvinfo : EIATTR_EXIT_INSTR_OFFSETS
	.align		4
        /*0048*/ 	.byte	0x04, 0x1c
        /*004a*/ 	.short	(.L_15 - .L_14)


	//   ....[0]....
.L_14:
        /*004c*/ 	.word	0x00000060


	//   ....[1]....
        /*0050*/ 	.word	0x000003c0


	//----- nvinfo : EIATTR_CBANK_PARAM_SIZE
	.align		4
.L_15:
        /*0054*/ 	.byte	0x03, 0x19
        /*0056*/ 	.short	0x0018


	//----- nvinfo : EIATTR_PARAM_CBANK
	.align		4
        /*0058*/ 	.byte	0x04, 0x0a
        /*005a*/ 	.short	(.L_17 - .L_16)
	.align		4
.L_16:
        /*005c*/ 	.word	index@(.nv.constant0._Z6matmulPiS_S_)
        /*0060*/ 	.short	0x0380
        /*0062*/ 	.short	0x0018


	//----- nvinfo : EIATTR_SW_WAR
	.align		4
.L_17:
        /*0064*/ 	.byte	0x04, 0x36
        /*0066*/ 	.short	(.L_19 - .L_18)
.L_18:
        /*0068*/ 	.word	0x00000008
.L_19:


//--------------------- .nv.callgraph             --------------------------
	.section	.nv.callgraph,"",@"SHT_CUDA_CALLGRAPH"
	.align	4
	.sectionentsize	8
	.align		4
        /*0000*/ 	.word	0x00000000
	.align		4
        /*0004*/ 	.word	0xffffffff
	.align		4
        /*0008*/ 	.word	0x00000000
	.align		4
        /*000c*/ 	.word	0xfffffffe
	.align		4
        /*0010*/ 	.word	0x00000000
	.align		4
        /*0014*/ 	.word	0xfffffffd
	.align		4
        /*0018*/ 	.word	0x00000000
	.align		4
        /*001c*/ 	.word	0xfffffffc


//--------------------- .text._Z6matmulPiS_S_     --------------------------
	.section	.text._Z6matmulPiS_S_,"ax",@progbits
	.align	128
        .global         _Z6matmulPiS_S_
        .type           _Z6matmulPiS_S_,@function
        .size           _Z6matmulPiS_S_,(.L_x_1 - _Z6matmulPiS_S_)
        .other          _Z6matmulPiS_S_,@"STO_CUDA_ENTRY STV_DEFAULT"
_Z6matmulPiS_S_:
.text._Z6matmulPiS_S_:
[----:B------:R-:W-:Y:S01]  /*0000*/  LDC R1, c[0x0][0x37c] ;  /* 0x0000df00ff017b82 */ /* 0x000fe20000000800 */
[----:B------:R-:W0:Y:S07]  /*0010*/  S2R R0, SR_TID.X ;  /* 0x0000000000007919 */ /* 0x000e2e0000002100 */
[----:B------:R-:W0:Y:S08]  /*0020*/  S2UR UR4, SR_CTAID.X ;  /* 0x00000000000479c3 */ /* 0x000e300000002500 */
[----:B------:R-:W0:Y:S02]  /*0030*/  LDC R9, c[0x0][0x360] ;  /* 0x0000d800ff097b82 */ /* 0x000e240000000800 */
[----:B0-----:R-:W-:-:S05]  /*0040*/  IMAD R9, R9, UR4, R0 ;  /* 0x0000000409097c24 */ /* 0x001fca000f8e0200 */
[----:B------:R-:W-:-:S13]  /*0050*/  ISETP.GT.AND P0, PT, R9, 0x63, PT ;  /* 0x000000630900780c */ /* 0x000fda0003f04270 */
[----:B------:R-:W-:Y:S05]  /*0060*/  @P0 EXIT ;  /* 0x000000000000094d */ /* 0x000fea0003800000 */
[----:B------:R-:W-:Y:S01]  /*0070*/  IMAD.HI R0, R9, 0x66666667, RZ ;  /* 0x6666666709007827 */ /* 0x000fe200078e02ff */
[----:B------:R-:W0:Y:S01]  /*0080*/  LDC.64 R2, c[0x0][0x390] ;  /* 0x0000e400ff027b82 */ /* 0x000e220000000a00 */
[----:B------:R-:W1:Y:S03]  /*0090*/  LDCU.64 UR4, c[0x0][0x358] ;  /* 0x00006b00ff0477ac */ /* 0x000e660008000a00 */
[----:B------:R-:W-:-:S04]  /*00a0*/  SHF.R.U32.HI R11, RZ, 0x1f, R0 ;  /* 0x0000001fff0b7819 */ /* 0x000fc80000011600 */
[----:B------:R-:W2:Y:S01]  /*00b0*/  LDC.64 R4, c[0x0][0x380] ;  /* 0x0000e000ff047b82 */ /* 0x000ea20000000a00 */
[----:B------:R-:W-:-:S05]  /*00c0*/  LEA.HI.SX32 R11, R0, R11, 0x1e ;  /* 0x0000000b000b7211 */ /* 0x000fca00078ff2ff */
[----:B------:R-:W-:Y:S02]  /*00d0*/  IMAD R11, R11, 0xa, RZ ;  /* 0x0000000a0b0b7824 */ /* 0x000fe400078e02ff */
[----:B------:R-:W3:Y:S03]  /*00e0*/  LDC.64 R6, c[0x0][0x388] ;  /* 0x0000e200ff067b82 */ /* 0x000ee60000000a00 */
[C---:B------:R-:W-:Y:S01]  /*00f0*/  IADD3 R13, PT, PT, R9.reuse, -R11, RZ ;  /* 0x8000000b090d7210 */ /* 0x040fe20007ffe0ff */
[----:B0-----:R-:W-:-:S05]  /*0100*/  IMAD.WIDE R2, R9, 0x4, R2 ;  /* 0x0000000409027825 */ /* 0x001fca00078e0202 */
[----:B-1----:R-:W4:Y:S01]  /*0110*/  LDG.E R0, desc[UR4][R2.64] ;  /* 0x0000000402007981 */ /* 0x002f22000c1e1900 */
[----:B--2---:R-:W-:-:S05]  /*0120*/  IMAD.WIDE R4, R11, 0x4, R4 ;  /* 0x000000040b047825 */ /* 0x004fca00078e0204 */
[----:B------:R-:W4:Y:S01]  /*0130*/  LDG.E R9, desc[UR4][R4.64] ;  /* 0x0000000404097981 */ /* 0x000f22000c1e1900 */
[----:B---3--:R-:W-:-:S05]  /*0140*/  IMAD.WIDE R6, R13, 0x4, R6 ;  /* 0x000000040d067825 */ /* 0x008fca00078e0206 */
[----:B------:R-:W4:Y:S02]  /*0150*/  LDG.E R8, desc[UR4][R6.64] ;  /* 0x0000000406087981 */ /* 0x000f24000c1e1900 */
[----:B----4-:R-:W-:-:S05]  /*0160*/  IMAD R9, R9, R8, R0 ;  /* 0x0000000809097224 */ /* 0x010fca00078e0200 */
[----:B------:R0:W-:Y:S04]  /*0170*/  STG.E desc[UR4][R2.64], R9 ;  /* 0x0000000902007986 */ /* 0x0001e8000c101904 */
[----:B------:R-:W2:Y:S04]  /*0180*/  LDG.E R0, desc[UR4][R4.64+0x4] ;  /* 0x0000040404007981 */ /* 0x000ea8000c1e1900 */
[----:B------:R-:W2:Y:S02]  /*0190*/  LDG.E R8, desc[UR4][R6.64+0x28] ;  /* 0x0000280406087981 */ /* 0x000ea4000c1e1900 */
[----:B--2---:R-:W-:-:S05]  /*01a0*/  IMAD R11, R0, R8, R9 ;  /* 0x00000008000b7224 */ /* 0x004fca00078e0209 */
[----:B------:R1:W-:Y:S04]  /*01b0*/  STG.E desc[UR4][R2.64], R11 ;  /* 0x0000000b02007986 */ /* 0x0003e8000c101904 */
[----:B------:R-:W2:Y:S04]  /*01c0*/  LDG.E R0, desc[UR4][R4.64+0x8] ;  /* 0x0000080404007981 */ /* 0x000ea8000c1e1900 */
[----:B------:R-:W2:Y:S02]  /*01d0*/  LDG.E R8, desc[UR4][R6.64+0x50] ;  /* 0x0000500406087981 */ /* 0x000ea4000c1e1900 */
[----:B--2---:R-:W-:-:S05]  /*01e0*/  IMAD R13, R0, R8, R11 ;  /* 0x00000008000d7224 */ /* 0x004fca00078e020b */
[----:B------:R2:W-:Y:S04]  /*01f0*/  STG.E desc[UR4][R2.64], R13 ;  /* 0x0000000d02007986 */ /* 0x0005e8000c101904 */
[----:B------:R-:W0:Y:S04]  /*0200*/  LDG.E R0, desc[UR4][R4.64+0xc] ;  /* 0x00000c0404007981 */ /* 0x000e28000c1e1900 */
[----:B------:R-:W0:Y:S02]  /*0210*/  LDG.E R8, desc[UR4][R6.64+0x78] ;  /* 0x0000780406087981 */ /* 0x000e24000c1e1900 */
[----:B0-----:R-:W-:-:S05]  /*0220*/  IMAD R9, R0, R8, R13 ;  /* 0x0000000800097224 */ /* 0x001fca00078e020d */
[----:B------:R0:W-:Y:S04]  /*0230*/  STG.E desc[UR4][R2.64], R9 ;  /* 0x0000000902007986 */ /* 0x0001e8000c101904 */
[----:B------:R-:W1:Y:S04]  /*0240*/  LDG.E R0, desc[UR4][R4.64+0x10] ;  /* 0x0000100404007981 */ /* 0x000e68000c1e1900 */
[----:B------:R-:W1:Y:S02]  /*0250*/  LDG.E R8, desc[UR4][R6.64+0xa0] ;  /* 0x0000a00406087981 */ /* 0x000e64000c1e1900 */
[----:B-1----:R-:W-:-:S05]  /*0260*/  IMAD R11, R0, R8, R9 ;  /* 0x00000008000b7224 */ /* 0x002fca00078e0209 */
        /* <DEDUP_REMOVED lines=12> */
[----:B------:R-:W-:Y:S04]  /*0330*/  STG.E desc[UR4][R2.64], R11 ;  /* 0x0000000b02007986 */ /* 0x000fe8000c101904 */
[----:B------:R-:W2:Y:S04]  /*0340*/  LDG.E R0, desc[UR4][R4.64+0x20] ;  /* 0x0000200404007981 */ /* 0x000ea8000c1e1900 */
[----:B------:R-:W2:Y:S02]  /*0350*/  LDG.E R8, desc[UR4][R6.64+0x140] ;  /* 0x0001400406087981 */ /* 0x000ea4000c1e1900 */
[----:B--2---:R-:W-:-:S05]  /*0360*/  IMAD R13, R0, R8, R11 ;  /* 0x00000008000d7224 */ /* 0x004fca00078e020b */
[----:B------:R-:W-:Y:S04]  /*0370*/  STG.E desc[UR4][R2.64], R13 ;  /* 0x0000000d02007986 */ /* 0x000fe8000c101904 */
[----:B------:R-:W0:Y:S04]  /*0380*/  LDG.E R0, desc[UR4][R4.64+0x24] ;  /* 0x0000240404007981 */ /* 0x000e28000c1e1900 */
[----:B------:R-:W0:Y:S02]  /*0390*/  LDG.E R8, desc[UR4][R6.64+0x168] ;  /* 0x0001680406087981 */ /* 0x000e24000c1e1900 */
[----:B0-----:R-:W-:-:S05]  /*03a0*/  IMAD R9, R0, R8, R13 ;  /* 0x0000000800097224 */ /* 0x001fca00078e020d */
[----:B------:R-:W-:Y:S01]  /*03b0*/  STG.E desc[UR4][R2.64], R9 ;  /* 0x0000000902007986 */ /* 0x000fe2000c101904 */
[----:B------:R-:W-:Y:S05]  /*03c0*/  EXIT ;  /* 0x000000000000794d */ /* 0x000fea0003800000 */
.L_x_0:
[----:B------:R-:W-:-:S00]  /*03d0*/  BRA `(.L_x_0) ;  /* 0xfffffffc00fc7947 */ /* 0x000fc0000383ffff */
[----:B------:R-:W-:-:S00]  /*03e0*/  NOP ;  /* 0x0000000000007918 */ /* 0x000fc00000000000 */
        /* <DEDUP_REMOVED lines=9> */
.L_x_1:


//--------------------- .nv.shared.reserved.0     --------------------------
	.section	.nv.shared.reserved.0,"aw",@nobits
	.weak		__nv_reservedSMEM_offset_0_alias
	.size		__nv_reservedSMEM_offset_0_alias, 0, 64
	.other		__nv_reservedSMEM_offset_0_alias,@"STO_CUDA_RESERVED_SHARED STV_DEFAULT"
__nv_reservedSMEM_offset_0_alias:
	.zero		0
	.zero		64


//--------------------- .nv.constant0._Z6matmulPiS_S_ --------------------------
	.section	.nv.constant0._Z6matmulPiS_S_,"a",@progbits
	.sectionflags	@""
	.align	4
.nv.constant0._Z6matmulPiS_S_:
	.zero		920


//--------------------- SYMBOLS --------------------------

	.type		.nv.reservedSmem.offset0,@object
	.size		.nv.reservedSmem.offset0,0x4
